//
// Generated by NVIDIA NVVM Compiler
//
// Compiler Build ID: CL-36424714
// Cuda compilation tools, release 13.0, V13.0.88
// Based on NVVM 20.0.0
//

.version 9.0
.target sm_100
.address_size 64

	// .globl	_Z3sumPf

.visible .entry _Z3sumPf(
	.param .u64 .ptr .align 1 _Z3sumPf_param_0
)
{
	.reg .pred 	%p<4>;
	.reg .b32 	%r<11>;
	.reg .b32 	%f<12>;
	.reg .b64 	%rd<7>;

	ld.param.u64 	%rd2, [_Z3sumPf_param_0];
	cvta.to.global.u64 	%rd1, %rd2;
	mov.u32 	%r5, %tid.x;
	mov.u32 	%r6, %ntid.x;
	cvt.rn.f32.u32 	%f11, %r6;
	cvt.rn.f32.u32 	%f2, %r5;
	shl.b32 	%r1, %r5, 1;
	mov.b32 	%r10, 1;
$L__BB0_1:
	setp.leu.f32 	%p1, %f11, %f2;
	@%p1 bra 	$L__BB0_3;
	mul.lo.s32 	%r7, %r1, %r10;
	add.s32 	%r8, %r7, %r10;
	mul.wide.u32 	%rd3, %r8, 4;
	add.s64 	%rd4, %rd1, %rd3;
	ld.global.f32 	%f5, [%rd4];
	mul.wide.u32 	%rd5, %r7, 4;
	add.s64 	%rd6, %rd1, %rd5;
	ld.global.f32 	%f6, [%rd6];
	add.f32 	%f7, %f5, %f6;
	st.global.f32 	[%rd6], %f7;
$L__BB0_3:
	shl.b32 	%r10, %r10, 1;
	setp.neu.f32 	%p2, %f11, 0f3F800000;
	mul.f32 	%f8, %f11, 0f3F000000;
	cvt.rpi.f32.f32 	%f9, %f8;
	cvt.rzi.s32.f32 	%r9, %f9;
	cvt.rn.f32.s32 	%f10, %r9;
	selp.f32 	%f11, %f10, 0f00000000, %p2;
	setp.gt.f32 	%p3, %f11, 0f00000000;
	@%p3 bra 	$L__BB0_1;
	ret;

}


// ===== COMPILED SASS (sm_100) =====

	.target	sm_100

	.elftype	@"ET_EXEC"


//--------------------- .note.nv.tkinfo           --------------------------
	.section	.note.nv.tkinfo,"",@"SHT_NOTE"
	.sectionflags	@"SHF_NOTE_NV_TKINFO"
	.tkinfo
        /*0018*/ 	.word	0x00000002
        /*0030*/ 	.string	""
        /*0030*/ 	.string	"ptxas"
        /*0030*/ 	.string	"Cuda compilation tools, release 13.0, V13.0.88"
        /*0030*/ 	.string	"Build cuda_13.0.r13.0/compiler.36424714_0"
        /*0030*/ 	.string	"-arch sm_100 -m 64 "



//--------------------- .note.nv.cuinfo           --------------------------
	.section	.note.nv.cuinfo,"",@"SHT_NOTE"
	.sectionflags	@"SHF_NOTE_NV_CUINFO"
        /*0018*/ 	.short	0x0002
        /*001a*/ 	.short	0x0064
        /*001c*/ 	.short	0x0082
	.zero		2


//--------------------- .nv.info                  --------------------------
	.section	.nv.info,"",@"SHT_CUDA_INFO"
	.align	4


	//----- nvinfo : EIATTR_REGCOUNT
	.align		4
        /*0000*/ 	.byte	0x04, 0x2f
        /*0002*/ 	.short	(.L_1 - .L_0)
	.align		4
.L_0:
        /*0004*/ 	.word	index@(_Z3sumPf)
        /*0008*/ 	.word	0x0000000c


	//----- nvinfo : EIATTR_FRAME_SIZE
	.align		4
.L_1:
        /*000c*/ 	.byte	0x04, 0x11
        /*000e*/ 	.short	(.L_3 - .L_2)
	.align		4
.L_2:
        /*0010*/ 	.word	index@(_Z3sumPf)
        /*0014*/ 	.word	0x00000000


	//----- nvinfo : EIATTR_MIN_STACK_SIZE
	.align		4
.L_3:
        /*0018*/ 	.byte	0x04, 0x12
        /*001a*/ 	.short	(.L_5 - .L_4)
	.align		4
.L_4:
        /*001c*/ 	.word	index@(_Z3sumPf)
        /*0020*/ 	.word	0x00000000
.L_5:


//--------------------- .nv.compat                --------------------------
	.section	.nv.compat,"",@"SHT_CUDA_COMPAT_INFO"
	.align	4
        /*0000*/ 	.byte	0x02, 0x09, 0x00, 0x00, 0x02, 0x02, 0x01, 0x00, 0x02, 0x05, 0x05, 0x00, 0x03, 0x07, 0x01, 0x01
        /*0010*/ 	.byte	0x02, 0x03, 0x00, 0x00, 0x02, 0x06, 0x01, 0x00, 0x04, 0x0b, 0x08, 0x00, 0x01, 0x00, 0x00, 0x00
        /*0020*/ 	.byte	0x00, 0x00, 0x00, 0x00


//--------------------- .nv.info._Z3sumPf         --------------------------
	.section	.nv.info._Z3sumPf,"",@"SHT_CUDA_INFO"
	.sectionflags	@""
	.align	4


	//----- nvinfo : EIATTR_CUDA_API_VERSION
	.align		4
        /*0000*/ 	.byte	0x04, 0x37
        /*0002*/ 	.short	(.L_7 - .L_6)
.L_6:
        /*0004*/ 	.word	0x00000082


	//----- nvinfo : EIATTR_KPARAM_INFO
	.align		4
.L_7:
        /*0008*/ 	.byte	0x04, 0x17
        /*000a*/ 	.short	(.L_9 - .L_8)
.L_8:
        /*000c*/ 	.word	0x00000000
        /*0010*/ 	.short	0x0000
        /*0012*/ 	.short	0x0000
        /*0014*/ 	.byte	0x00, 0xf5, 0x21, 0x00


	//----- nvinfo : EIATTR_SPARSE_MMA_MASK
	.align		4
.L_9:
        /*0018*/ 	.byte	0x03, 0x50
        /*001a*/ 	.short	0x0000


	//----- nvinfo : EIATTR_MAXREG_COUNT
	.align		4
        /*001c*/ 	.byte	0x03, 0x1b
        /*001e*/ 	.short	0x00ff


	//----- nvinfo : EIATTR_MERCURY_ISA_VERSION
	.align		4
        /*0020*/ 	.byte	0x03, 0x5f
        /*0022*/ 	.short	0x0101


	//----- nvinfo : EIATTR_VRC_CTA_INIT_COUNT
	.align		4
        /*0024*/ 	.byte	0x02, 0x4a
	.zero		1
	.zero		1


	//----- nvinfo : EIATTR_EXIT_INSTR_OFFSETS
	.align		4
        /*0028*/ 	.byte	0x04, 0x1c
        /*002a*/ 	.short	(.L_11 - .L_10)


	//   ....[0]....
.L_10:
        /*002c*/ 	.word	0x000001a0


	//----- nvinfo : EIATTR_CBANK_PARAM_SIZE
	.align		4
.L_11:
        /*0030*/ 	.byte	0x03, 0x19
        /*0032*/ 	.short	0x0008


	//----- nvinfo : EIATTR_PARAM_CBANK
	.align		4
        /*0034*/ 	.byte	0x04, 0x0a
        /*0036*/ 	.short	(.L_13 - .L_12)
	.align		4
.L_12:
        /*0038*/ 	.word	index@(.nv.constant0._Z3sumPf)
        /*003c*/ 	.short	0x0380
        /*003e*/ 	.short	0x0008


	//----- nvinfo : EIATTR_SW_WAR
	.align		4
.L_13:
        /*0040*/ 	.byte	0x04, 0x36
        /*0042*/ 	.short	(.L_15 - .L_14)
.L_14:
        /*0044*/ 	.word	0x00000008
.L_15:


//--------------------- .nv.callgraph             --------------------------
	.section	.nv.callgraph,"",@"SHT_CUDA_CALLGRAPH"
	.align	4
	.sectionentsize	8
	.align		4
        /*0000*/ 	.word	0x00000000
	.align		4
        /*0004*/ 	.word	0xffffffff
	.align		4
        /*0008*/ 	.word	0x00000000
	.align		4
        /*000c*/ 	.word	0xfffffffe
	.align		4
        /*0010*/ 	.word	0x00000000
	.align		4
        /*0014*/ 	.word	0xfffffffd
	.align		4
        /*0018*/ 	.word	0x00000000
	.align		4
        /*001c*/ 	.word	0xfffffffc


//--------------------- .text._Z3sumPf            --------------------------
	.section	.text._Z3sumPf,"ax",@progbits
	.align	128
        .global         _Z3sumPf
        .type           _Z3sumPf,@function
        .size           _Z3sumPf,(.L_x_2 - _Z3sumPf)
        .other          _Z3sumPf,@"STO_CUDA_ENTRY STV_DEFAULT"
_Z3sumPf:
.text._Z3sumPf:
[----:B------:R-:W-:Y:S01]  /*0000*/  LDC R1, c[0x0][0x37c] ;  /* 0x0000df00ff017b82 */ /* 0x000fe20000000800 */
[----:B------:R-:W0:Y:S01]  /*0010*/  S2R R6, SR_TID.X ;  /* 0x0000000000067919 */ /* 0x000e220000002100 */
[----:B------:R-:W1:Y:S01]  /*0020*/  LDCU UR4, c[0x0][0x360] ;  /* 0x00006c00ff0477ac */ /* 0x000e620008000800 */
[----:B------:R-:W2:Y:S01]  /*0030*/  LDCU.64 UR6, c[0x0][0x358] ;  /* 0x00006b00ff0677ac */ /* 0x000ea20008000a00 */
[----:B-1----:R-:W-:Y:S01]  /*0040*/  I2FP.F32.U32 R7, UR4 ;  /* 0x0000000400077c45 */ /* 0x002fe20008201000 */
[----:B------:R-:W-:Y:S01]  /*0050*/  UMOV UR4, 0x1 ;  /* 0x0000000100047882 */ /* 0x000fe20000000000 */
[----:B0-----:R-:W-:Y:S01]  /*0060*/  I2FP.F32.U32 R0, R6 ;  /* 0x0000000600007245 */ /* 0x001fe20000201000 */
[----:B--2---:R-:W-:-:S07]  /*0070*/  IMAD.SHL.U32 R6, R6, 0x2, RZ ;  /* 0x0000000206067824 */ /* 0x004fce00078e00ff */
.L_x_0:
[----:B------:R-:W-:-:S13]  /*0080*/  FSETP.GT.AND P0, PT, R7, R0, PT ;  /* 0x000000000700720b */ /* 0x000fda0003f04000 */
[----:B------:R-:W0:Y:S01]  /*0090*/  @P0 LDC.64 R2, c[0x0][0x380] ;  /* 0x0000e000ff020b82 */ /* 0x000e220000000a00 */
[----:B------:R-:W-:-:S04]  /*00a0*/  @P0 IMAD R5, R6, UR4, RZ ;  /* 0x0000000406050c24 */ /* 0x000fc8000f8e02ff */
[C---:B------:R-:W-:Y:S02]  /*00b0*/  @P0 VIADD R9, R5.reuse, UR4 ;  /* 0x0000000405090c36 */ /* 0x040fe40008000000 */
[----:B0-----:R-:W-:-:S04]  /*00c0*/  @P0 IMAD.WIDE.U32 R4, R5, 0x4, R2 ;  /* 0x0000000405040825 */ /* 0x001fc800078e0002 */
[----:B------:R-:W-:Y:S02]  /*00d0*/  @P0 IMAD.WIDE.U32 R2, R9, 0x4, R2 ;  /* 0x0000000409020825 */ /* 0x000fe400078e0002 */
[----:B------:R-:W2:Y:S04]  /*00e0*/  @P0 LDG.E R9, desc[UR6][R4.64] ;  /* 0x0000000604090981 */ /* 0x000ea8000c1e1900 */
[----:B------:R-:W2:Y:S01]  /*00f0*/  @P0 LDG.E R2, desc[UR6][R2.64] ;  /* 0x0000000602020981 */ /* 0x000ea2000c1e1900 */
[----:B------:R-:W-:Y:S01]  /*0100*/  FMUL R8, R7, 0.5 ;  /* 0x3f00000007087820 */ /* 0x000fe20000400000 */
[----:B------:R-:W-:-:S05]  /*0110*/  USHF.L.U32 UR4, UR4, 0x1, URZ ;  /* 0x0000000104047899 */ /* 0x000fca00080006ff */
[----:B------:R-:W0:Y:S01]  /*0120*/  F2I.CEIL.NTZ R8, R8 ;  /* 0x0000000800087305 */ /* 0x000e22000020b100 */
[----:B--2---:R-:W-:-:S05]  /*0130*/  @P0 FADD R9, R2, R9 ;  /* 0x0000000902090221 */ /* 0x004fca0000000000 */
[----:B------:R1:W-:Y:S01]  /*0140*/  @P0 STG.E desc[UR6][R4.64], R9 ;  /* 0x0000000904000986 */ /* 0x0003e2000c101906 */
[----:B------:R-:W-:Y:S02]  /*0150*/  FSETP.NEU.AND P0, PT, R7, 1, PT ;  /* 0x3f8000000700780b */ /* 0x000fe40003f0d000 */
[----:B0-----:R-:W-:-:S04]  /*0160*/  I2FP.F32.S32 R7, R8 ;  /* 0x0000000800077245 */ /* 0x001fc80000201400 */
[----:B------:R-:W-:-:S04]  /*0170*/  FSEL R7, R7, RZ, P0 ;  /* 0x000000ff07077208 */ /* 0x000fc80000000000 */
[----:B------:R-:W-:-:S13]  /*0180*/  FSETP.GT.AND P0, PT, R7, RZ, PT ;  /* 0x000000ff0700720b */ /* 0x000fda0003f04000 */
[----:B-1----:R-:W-:Y:S05]  /*0190*/  @P0 BRA `(.L_x_0) ;  /* 0xfffffffc00b80947 */ /* 0x002fea000383ffff */
[----:B------:R-:W-:Y:S05]  /*01a0*/  EXIT ;  /* 0x000000000000794d */ /* 0x000fea0003800000 */
.L_x_1:
[----:B------:R-:W-:-:S00]  /*01b0*/  BRA `(.L_x_1) ;  /* 0xfffffffc00fc7947 */ /* 0x000fc0000383ffff */
[----:B------:R-:W-:-:S00]  /*01c0*/  NOP ;  /* 0x0000000000007918 */ /* 0x000fc00000000000 */
        /* <DEDUP_REMOVED lines=11> */
.L_x_2:


//--------------------- .nv.shared.reserved.0     --------------------------
	.section	.nv.shared.reserved.0,"aw",@nobits
	.weak		__nv_reservedSMEM_offset_0_alias
	.size		__nv_reservedSMEM_offset_0_alias, 0, 64
	.other		__nv_reservedSMEM_offset_0_alias,@"STO_CUDA_RESERVED_SHARED STV_DEFAULT"
__nv_reservedSMEM_offset_0_alias:
	.zero		0
	.zero		64


//--------------------- .nv.constant0._Z3sumPf    --------------------------
	.section	.nv.constant0._Z3sumPf,"a",@progbits
	.sectionflags	@""
	.align	4
.nv.constant0._Z3sumPf:
	.zero		904


//--------------------- SYMBOLS --------------------------

	.type		.nv.reservedSmem.offset0,@object
	.size		.nv.reservedSmem.offset0,0x4
